//
// Generated by NVIDIA NVVM Compiler
//
// Compiler Build ID: CL-36424714
// Cuda compilation tools, release 13.0, V13.0.88
// Based on NVVM 20.0.0
//

.version 9.0
.target sm_100
.address_size 64

	// .globl	_Z4ptrsiiPKiPfPS1_

.visible .entry _Z4ptrsiiPKiPfPS1_(
	.param .u32 _Z4ptrsiiPKiPfPS1__param_0,
	.param .u32 _Z4ptrsiiPKiPfPS1__param_1,
	.param .u64 .ptr .align 1 _Z4ptrsiiPKiPfPS1__param_2,
	.param .u64 .ptr .align 1 _Z4ptrsiiPKiPfPS1__param_3,
	.param .u64 .ptr .align 1 _Z4ptrsiiPKiPfPS1__param_4
)
{
	.reg .pred 	%p<3>;
	.reg .b32 	%r<11>;
	.reg .b64 	%rd<12>;

	ld.param.u32 	%r5, [_Z4ptrsiiPKiPfPS1__param_0];
	ld.param.u32 	%r4, [_Z4ptrsiiPKiPfPS1__param_1];
	ld.param.u64 	%rd1, [_Z4ptrsiiPKiPfPS1__param_2];
	ld.param.u64 	%rd2, [_Z4ptrsiiPKiPfPS1__param_3];
	ld.param.u64 	%rd3, [_Z4ptrsiiPKiPfPS1__param_4];
	mov.u32 	%r6, %ctaid.x;
	mov.u32 	%r7, %ntid.x;
	mov.u32 	%r8, %tid.x;
	mad.lo.s32 	%r1, %r6, %r7, %r8;
	setp.ge.s32 	%p1, %r1, %r5;
	@%p1 bra 	$L__BB0_4;
	setp.eq.s64 	%p2, %rd1, 0;
	mov.u32 	%r10, %r1;
	@%p2 bra 	$L__BB0_3;
	cvta.to.global.u64 	%rd4, %rd1;
	mul.wide.s32 	%rd5, %r1, 4;
	add.s64 	%rd6, %rd4, %rd5;
	ld.global.u32 	%r10, [%rd6];
$L__BB0_3:
	mul.lo.s32 	%r9, %r10, %r4;
	mul.wide.s32 	%rd7, %r9, 4;
	add.s64 	%rd8, %rd2, %rd7;
	cvta.to.global.u64 	%rd9, %rd3;
	mul.wide.s32 	%rd10, %r1, 8;
	add.s64 	%rd11, %rd9, %rd10;
	st.global.u64 	[%rd11], %rd8;
$L__BB0_4:
	ret;

}


// ===== COMPILED SASS (sm_100) =====

	.target	sm_100

	.elftype	@"ET_EXEC"


//--------------------- .note.nv.tkinfo           --------------------------
	.section	.note.nv.tkinfo,"",@"SHT_NOTE"
	.sectionflags	@"SHF_NOTE_NV_TKINFO"
	.tkinfo
        /*0018*/ 	.word	0x00000002
        /*0030*/ 	.string	""
        /*0030*/ 	.string	"ptxas"
        /*0030*/ 	.string	"Cuda compilation tools, release 13.0, V13.0.88"
        /*0030*/ 	.string	"Build cuda_13.0.r13.0/compiler.36424714_0"
        /*0030*/ 	.string	"-arch sm_100 -m 64 "



//--------------------- .note.nv.cuinfo           --------------------------
	.section	.note.nv.cuinfo,"",@"SHT_NOTE"
	.sectionflags	@"SHF_NOTE_NV_CUINFO"
        /*0018*/ 	.short	0x0002
        /*001a*/ 	.short	0x0064
        /*001c*/ 	.short	0x0082
	.zero		2


//--------------------- .nv.info                  --------------------------
	.section	.nv.info,"",@"SHT_CUDA_INFO"
	.align	4


	//----- nvinfo : EIATTR_REGCOUNT
	.align		4
        /*0000*/ 	.byte	0x04, 0x2f
        /*0002*/ 	.short	(.L_1 - .L_0)
	.align		4
.L_0:
        /*0004*/ 	.word	index@(_Z4ptrsiiPKiPfPS1_)
        /*0008*/ 	.word	0x0000000c


	//----- nvinfo : EIATTR_FRAME_SIZE
	.align		4
.L_1:
        /*000c*/ 	.byte	0x04, 0x11
        /*000e*/ 	.short	(.L_3 - .L_2)
	.align		4
.L_2:
        /*0010*/ 	.word	index@(_Z4ptrsiiPKiPfPS1_)
        /*0014*/ 	.word	0x00000000


	//----- nvinfo : EIATTR_MIN_STACK_SIZE
	.align		4
.L_3:
        /*0018*/ 	.byte	0x04, 0x12
        /*001a*/ 	.short	(.L_5 - .L_4)
	.align		4
.L_4:
        /*001c*/ 	.word	index@(_Z4ptrsiiPKiPfPS1_)
        /*0020*/ 	.word	0x00000000
.L_5:


//--------------------- .nv.compat                --------------------------
	.section	.nv.compat,"",@"SHT_CUDA_COMPAT_INFO"
	.align	4
        /*0000*/ 	.byte	0x02, 0x09, 0x00, 0x00, 0x02, 0x02, 0x01, 0x00, 0x02, 0x05, 0x05, 0x00, 0x03, 0x07, 0x01, 0x01
        /*0010*/ 	.byte	0x02, 0x03, 0x00, 0x00, 0x02, 0x06, 0x01, 0x00, 0x04, 0x0b, 0x08, 0x00, 0x09, 0x00, 0x00, 0x00
        /*0020*/ 	.byte	0x00, 0x00, 0x00, 0x00


//--------------------- .nv.info._Z4ptrsiiPKiPfPS1_ --------------------------
	.section	.nv.info._Z4ptrsiiPKiPfPS1_,"",@"SHT_CUDA_INFO"
	.sectionflags	@""
	.align	4


	//----- nvinfo : EIATTR_CUDA_API_VERSION
	.align		4
        /*0000*/ 	.byte	0x04, 0x37
        /*0002*/ 	.short	(.L_7 - .L_6)
.L_6:
        /*0004*/ 	.word	0x00000082


	//----- nvinfo : EIATTR_KPARAM_INFO
	.align		4
.L_7:
        /*0008*/ 	.byte	0x04, 0x17
        /*000a*/ 	.short	(.L_9 - .L_8)
.L_8:
        /*000c*/ 	.word	0x00000000
        /*0010*/ 	.short	0x0004
        /*0012*/ 	.short	0x0018
        /*0014*/ 	.byte	0x00, 0xf5, 0x21, 0x00


	//----- nvinfo : EIATTR_KPARAM_INFO
	.align		4
.L_9:
        /*0018*/ 	.byte	0x04, 0x17
        /*001a*/ 	.short	(.L_11 - .L_10)
.L_10:
        /*001c*/ 	.word	0x00000000
        /*0020*/ 	.short	0x0003
        /*0022*/ 	.short	0x0010
        /*0024*/ 	.byte	0x00, 0xf5, 0x21, 0x00


	//----- nvinfo : EIATTR_KPARAM_INFO
	.align		4
.L_11:
        /*0028*/ 	.byte	0x04, 0x17
        /*002a*/ 	.short	(.L_13 - .L_12)
.L_12:
        /*002c*/ 	.word	0x00000000
        /*0030*/ 	.short	0x0002
        /*0032*/ 	.short	0x0008
        /*0034*/ 	.byte	0x00, 0xf5, 0x21, 0x00


	//----- nvinfo : EIATTR_KPARAM_INFO
	.align		4
.L_13:
        /*0038*/ 	.byte	0x04, 0x17
        /*003a*/ 	.short	(.L_15 - .L_14)
.L_14:
        /*003c*/ 	.word	0x00000000
        /*0040*/ 	.short	0x0001
        /*0042*/ 	.short	0x0004
        /*0044*/ 	.byte	0x00, 0xf0, 0x11, 0x00


	//----- nvinfo : EIATTR_KPARAM_INFO
	.align		4
.L_15:
        /*0048*/ 	.byte	0x04, 0x17
        /*004a*/ 	.short	(.L_17 - .L_16)
.L_16:
        /*004c*/ 	.word	0x00000000
        /*0050*/ 	.short	0x0000
        /*0052*/ 	.short	0x0000
        /*0054*/ 	.byte	0x00, 0xf0, 0x11, 0x00


	//----- nvinfo : EIATTR_SPARSE_MMA_MASK
	.align		4
.L_17:
        /*0058*/ 	.byte	0x03, 0x50
        /*005a*/ 	.short	0x0000


	//----- nvinfo : EIATTR_MAXREG_COUNT
	.align		4
        /*005c*/ 	.byte	0x03, 0x1b
        /*005e*/ 	.short	0x00ff


	//----- nvinfo : EIATTR_MERCURY_ISA_VERSION
	.align		4
        /*0060*/ 	.byte	0x03, 0x5f
        /*0062*/ 	.short	0x0101


	//----- nvinfo : EIATTR_VRC_CTA_INIT_COUNT
	.align		4
        /*0064*/ 	.byte	0x02, 0x4a
	.zero		1
	.zero		1


	//----- nvinfo : EIATTR_EXIT_INSTR_OFFSETS
	.align		4
        /*0068*/ 	.byte	0x04, 0x1c
        /*006a*/ 	.short	(.L_19 - .L_18)


	//   ....[0]....
.L_18:
        /*006c*/ 	.word	0x00000070


	//   ....[1]....
        /*0070*/ 	.word	0x00000180


	//----- nvinfo : EIATTR_CBANK_PARAM_SIZE
	.align		4
.L_19:
        /*0074*/ 	.byte	0x03, 0x19
        /*0076*/ 	.short	0x0020


	//----- nvinfo : EIATTR_PARAM_CBANK
	.align		4
        /*0078*/ 	.byte	0x04, 0x0a
        /*007a*/ 	.short	(.L_21 - .L_20)
	.align		4
.L_20:
        /*007c*/ 	.word	index@(.nv.constant0._Z4ptrsiiPKiPfPS1_)
        /*0080*/ 	.short	0x0380
        /*0082*/ 	.short	0x0020


	//----- nvinfo : EIATTR_SW_WAR
	.align		4
.L_21:
        /*0084*/ 	.byte	0x04, 0x36
        /*0086*/ 	.short	(.L_23 - .L_22)
.L_22:
        /*0088*/ 	.word	0x00000008
.L_23:


//--------------------- .nv.callgraph             --------------------------
	.section	.nv.callgraph,"",@"SHT_CUDA_CALLGRAPH"
	.align	4
	.sectionentsize	8
	.align		4
        /*0000*/ 	.word	0x00000000
	.align		4
        /*0004*/ 	.word	0xffffffff
	.align		4
        /*0008*/ 	.word	0x00000000
	.align		4
        /*000c*/ 	.word	0xfffffffe
	.align		4
        /*0010*/ 	.word	0x00000000
	.align		4
        /*0014*/ 	.word	0xfffffffd
	.align		4
        /*0018*/ 	.word	0x00000000
	.align		4
        /*001c*/ 	.word	0xfffffffc


//--------------------- .text._Z4ptrsiiPKiPfPS1_  --------------------------
	.section	.text._Z4ptrsiiPKiPfPS1_,"ax",@progbits
	.align	128
        .global         _Z4ptrsiiPKiPfPS1_
        .type           _Z4ptrsiiPKiPfPS1_,@function
        .size           _Z4ptrsiiPKiPfPS1_,(.L_x_2 - _Z4ptrsiiPKiPfPS1_)
        .other          _Z4ptrsiiPKiPfPS1_,@"STO_CUDA_ENTRY STV_DEFAULT"
_Z4ptrsiiPKiPfPS1_:
.text._Z4ptrsiiPKiPfPS1_:
[----:B------:R-:W-:Y:S01]  /*0000*/  LDC R1, c[0x0][0x37c] ;  /* 0x0000df00ff017b82 */ /* 0x000fe20000000800 */
[----:B------:R-:W0:Y:S07]  /*0010*/  S2R R0, SR_TID.X ;  /* 0x0000000000007919 */ /* 0x000e2e0000002100 */
[----:B------:R-:W0:Y:S01]  /*0020*/  S2UR UR4, SR_CTAID.X ;  /* 0x00000000000479c3 */ /* 0x000e220000002500 */
[----:B------:R-:W1:Y:S07]  /*0030*/  LDCU UR5, c[0x0][0x380] ;  /* 0x00007000ff0577ac */ /* 0x000e6e0008000800 */
[----:B------:R-:W0:Y:S02]  /*0040*/  LDC R9, c[0x0][0x360] ;  /* 0x0000d800ff097b82 */ /* 0x000e240000000800 */
[----:B0-----:R-:W-:-:S05]  /*0050*/  IMAD R9, R9, UR4, R0 ;  /* 0x0000000409097c24 */ /* 0x001fca000f8e0200 */
[----:B-1----:R-:W-:-:S13]  /*0060*/  ISETP.GE.AND P0, PT, R9, UR5, PT ;  /* 0x0000000509007c0c */ /* 0x002fda000bf06270 */
[----:B------:R-:W-:Y:S05]  /*0070*/  @P0 EXIT ;  /* 0x000000000000094d */ /* 0x000fea0003800000 */
[----:B------:R-:W0:Y:S01]  /*0080*/  LDCU.64 UR4, c[0x0][0x388] ;  /* 0x00007100ff0477ac */ /* 0x000e220008000a00 */
[----:B------:R-:W1:Y:S01]  /*0090*/  LDC.64 R6, c[0x0][0x390] ;  /* 0x0000e400ff067b82 */ /* 0x000e620000000a00 */
[----:B------:R-:W-:-:S07]  /*00a0*/  MOV R2, R9 ;  /* 0x0000000900027202 */ /* 0x000fce0000000f00 */
[----:B------:R-:W2:Y:S01]  /*00b0*/  LDC.64 R4, c[0x0][0x398] ;  /* 0x0000e600ff047b82 */ /* 0x000ea20000000a00 */
[----:B0-----:R-:W-:-:S04]  /*00c0*/  UISETP.NE.U32.AND UP0, UPT, UR4, URZ, UPT ;  /* 0x000000ff0400728c */ /* 0x001fc8000bf05070 */
[----:B------:R-:W-:Y:S01]  /*00d0*/  UISETP.NE.AND.EX UP0, UPT, UR5, URZ, UPT, UP0 ;  /* 0x000000ff0500728c */ /* 0x000fe2000bf05300 */
[----:B------:R-:W0:Y:S08]  /*00e0*/  LDCU.64 UR4, c[0x0][0x358] ;  /* 0x00006b00ff0477ac */ /* 0x000e300008000a00 */
[----:B------:R-:W-:Y:S05]  /*00f0*/  BRA.U !UP0, `(.L_x_0) ;  /* 0x00000001080c7547 */ /* 0x000fea000b800000 */
[----:B------:R-:W3:Y:S02]  /*0100*/  LDC.64 R2, c[0x0][0x388] ;  /* 0x0000e200ff027b82 */ /* 0x000ee40000000a00 */
[----:B---3--:R-:W-:-:S06]  /*0110*/  IMAD.WIDE R2, R9, 0x4, R2 ;  /* 0x0000000409027825 */ /* 0x008fcc00078e0202 */
[----:B0-----:R3:W5:Y:S02]  /*0120*/  LDG.E R2, desc[UR4][R2.64] ;  /* 0x0000000402027981 */ /* 0x001764000c1e1900 */
.L_x_0:
[----:B------:R-:W3:Y:S01]  /*0130*/  LDCU UR6, c[0x0][0x384] ;  /* 0x00007080ff0677ac */ /* 0x000ee20008000800 */
[----:B--2---:R-:W-:-:S04]  /*0140*/  IMAD.WIDE R4, R9, 0x8, R4 ;  /* 0x0000000809047825 */ /* 0x004fc800078e0204 */
[----:B---3-5:R-:W-:-:S04]  /*0150*/  IMAD R3, R2, UR6, RZ ;  /* 0x0000000602037c24 */ /* 0x028fc8000f8e02ff */
[----:B-1----:R-:W-:-:S05]  /*0160*/  IMAD.WIDE R2, R3, 0x4, R6 ;  /* 0x0000000403027825 */ /* 0x002fca00078e0206 */
[----:B0-----:R-:W-:Y:S01]  /*0170*/  STG.E.64 desc[UR4][R4.64], R2 ;  /* 0x0000000204007986 */ /* 0x001fe2000c101b04 */
[----:B------:R-:W-:Y:S05]  /*0180*/  EXIT ;  /* 0x000000000000794d */ /* 0x000fea0003800000 */
.L_x_1:
[----:B------:R-:W-:-:S00]  /*0190*/  BRA `(.L_x_1) ;  /* 0xfffffffc00fc7947 */ /* 0x000fc0000383ffff */
[----:B------:R-:W-:-:S00]  /*01a0*/  NOP ;  /* 0x0000000000007918 */ /* 0x000fc00000000000 */
        /* <DEDUP_REMOVED lines=13> */
.L_x_2:


//--------------------- .nv.shared.reserved.0     --------------------------
	.section	.nv.shared.reserved.0,"aw",@nobits
	.weak		__nv_reservedSMEM_offset_0_alias
	.size		__nv_reservedSMEM_offset_0_alias, 0, 64
	.other		__nv_reservedSMEM_offset_0_alias,@"STO_CUDA_RESERVED_SHARED STV_DEFAULT"
__nv_reservedSMEM_offset_0_alias:
	.zero		0
	.zero		64


//--------------------- .nv.constant0._Z4ptrsiiPKiPfPS1_ --------------------------
	.section	.nv.constant0._Z4ptrsiiPKiPfPS1_,"a",@progbits
	.sectionflags	@""
	.align	4
.nv.constant0._Z4ptrsiiPKiPfPS1_:
	.zero		928


//--------------------- SYMBOLS --------------------------

	.type		.nv.reservedSmem.offset0,@object
	.size		.nv.reservedSmem.offset0,0x4
